//
// Generated by NVIDIA NVVM Compiler
//
// Compiler Build ID: CL-36424714
// Cuda compilation tools, release 13.0, V13.0.88
// Based on NVVM 20.0.0
//

.version 9.0
.target sm_100
.address_size 64

	// .globl	_Z13reduce_kernelPKfPfi
// _ZZ13reduce_kernelPKfPfiE7input_s has been demoted

.visible .entry _Z13reduce_kernelPKfPfi(
	.param .u64 .ptr .align 1 _Z13reduce_kernelPKfPfi_param_0,
	.param .u64 .ptr .align 1 _Z13reduce_kernelPKfPfi_param_1,
	.param .u32 _Z13reduce_kernelPKfPfi_param_2
)
{
	.reg .pred 	%p<6>;
	.reg .b32 	%r<23>;
	.reg .b32 	%f<8>;
	.reg .b64 	%rd<7>;
	// demoted variable
	.shared .align 4 .b8 _ZZ13reduce_kernelPKfPfiE7input_s[512];
	ld.param.u64 	%rd3, [_Z13reduce_kernelPKfPfi_param_0];
	ld.param.u64 	%rd2, [_Z13reduce_kernelPKfPfi_param_1];
	ld.param.u32 	%r7, [_Z13reduce_kernelPKfPfi_param_2];
	cvta.to.global.u64 	%rd4, %rd3;
	mov.u32 	%r8, %ctaid.x;
	mov.u32 	%r1, %ntid.x;
	mul.lo.s32 	%r9, %r1, %r8;
	shl.b32 	%r10, %r9, 1;
	mov.u32 	%r2, %tid.x;
	shl.b32 	%r11, %r2, 1;
	add.s32 	%r3, %r10, %r11;
	setp.ge.s32 	%p1, %r3, %r7;
	mul.wide.s32 	%rd5, %r3, 4;
	add.s64 	%rd1, %rd4, %rd5;
	shl.b32 	%r12, %r2, 3;
	mov.u32 	%r13, _ZZ13reduce_kernelPKfPfiE7input_s;
	add.s32 	%r4, %r13, %r12;
	@%p1 bra 	$L__BB0_2;
	ld.global.f32 	%f1, [%rd1];
	st.shared.f32 	[%r4], %f1;
	bra.uni 	$L__BB0_3;
$L__BB0_2:
	mov.b32 	%r14, 0;
	st.shared.u32 	[%r4], %r14;
$L__BB0_3:
	add.s32 	%r15, %r3, 1;
	setp.ge.s32 	%p2, %r15, %r7;
	@%p2 bra 	$L__BB0_5;
	ld.global.f32 	%f2, [%rd1+4];
	st.shared.f32 	[%r4+4], %f2;
	bra.uni 	$L__BB0_6;
$L__BB0_5:
	mov.b32 	%r16, 0;
	st.shared.u32 	[%r4+4], %r16;
$L__BB0_6:
	bar.sync 	0;
	mov.b32 	%r22, 1;
$L__BB0_7:
	add.s32 	%r18, %r22, -1;
	and.b32  	%r19, %r18, %r2;
	setp.ne.s32 	%p3, %r19, 0;
	@%p3 bra 	$L__BB0_9;
	shl.b32 	%r20, %r22, 2;
	add.s32 	%r21, %r4, %r20;
	ld.shared.f32 	%f3, [%r21];
	ld.shared.f32 	%f4, [%r4];
	add.f32 	%f5, %f3, %f4;
	st.shared.f32 	[%r4], %f5;
$L__BB0_9:
	bar.sync 	0;
	shl.b32 	%r22, %r22, 1;
	setp.le.u32 	%p4, %r22, %r1;
	@%p4 bra 	$L__BB0_7;
	setp.ne.s32 	%p5, %r2, 0;
	@%p5 bra 	$L__BB0_12;
	ld.shared.f32 	%f6, [_ZZ13reduce_kernelPKfPfiE7input_s];
	cvta.to.global.u64 	%rd6, %rd2;
	atom.global.add.f32 	%f7, [%rd6], %f6;
$L__BB0_12:
	ret;

}


// ===== COMPILED SASS (sm_100) =====

	.target	sm_100

	.elftype	@"ET_EXEC"


//--------------------- .note.nv.tkinfo           --------------------------
	.section	.note.nv.tkinfo,"",@"SHT_NOTE"
	.sectionflags	@"SHF_NOTE_NV_TKINFO"
	.tkinfo
        /*0018*/ 	.word	0x00000002
        /*0030*/ 	.string	""
        /*0030*/ 	.string	"ptxas"
        /*0030*/ 	.string	"Cuda compilation tools, release 13.0, V13.0.88"
        /*0030*/ 	.string	"Build cuda_13.0.r13.0/compiler.36424714_0"
        /*0030*/ 	.string	"-arch sm_100 -m 64 "



//--------------------- .note.nv.cuinfo           --------------------------
	.section	.note.nv.cuinfo,"",@"SHT_NOTE"
	.sectionflags	@"SHF_NOTE_NV_CUINFO"
        /*0018*/ 	.short	0x0002
        /*001a*/ 	.short	0x0064
        /*001c*/ 	.short	0x0082
	.zero		2


//--------------------- .nv.info                  --------------------------
	.section	.nv.info,"",@"SHT_CUDA_INFO"
	.align	4


	//----- nvinfo : EIATTR_REGCOUNT
	.align		4
        /*0000*/ 	.byte	0x04, 0x2f
        /*0002*/ 	.short	(.L_1 - .L_0)
	.align		4
.L_0:
        /*0004*/ 	.word	index@(_Z13reduce_kernelPKfPfi)
        /*0008*/ 	.word	0x0000000c


	//----- nvinfo : EIATTR_FRAME_SIZE
	.align		4
.L_1:
        /*000c*/ 	.byte	0x04, 0x11
        /*000e*/ 	.short	(.L_3 - .L_2)
	.align		4
.L_2:
        /*0010*/ 	.word	index@(_Z13reduce_kernelPKfPfi)
        /*0014*/ 	.word	0x00000000


	//----- nvinfo : EIATTR_MIN_STACK_SIZE
	.align		4
.L_3:
        /*0018*/ 	.byte	0x04, 0x12
        /*001a*/ 	.short	(.L_5 - .L_4)
	.align		4
.L_4:
        /*001c*/ 	.word	index@(_Z13reduce_kernelPKfPfi)
        /*0020*/ 	.word	0x00000000
.L_5:


//--------------------- .nv.compat                --------------------------
	.section	.nv.compat,"",@"SHT_CUDA_COMPAT_INFO"
	.align	4
        /*0000*/ 	.byte	0x02, 0x09, 0x00, 0x00, 0x02, 0x02, 0x01, 0x00, 0x02, 0x05, 0x05, 0x00, 0x03, 0x07, 0x01, 0x01
        /*0010*/ 	.byte	0x02, 0x03, 0x00, 0x00, 0x02, 0x06, 0x01, 0x00, 0x04, 0x0b, 0x08, 0x00, 0x09, 0x00, 0x00, 0x00
        /*0020*/ 	.byte	0x00, 0x00, 0x00, 0x00


//--------------------- .nv.info._Z13reduce_kernelPKfPfi --------------------------
	.section	.nv.info._Z13reduce_kernelPKfPfi,"",@"SHT_CUDA_INFO"
	.sectionflags	@""
	.align	4


	//----- nvinfo : EIATTR_CUDA_API_VERSION
	.align		4
        /*0000*/ 	.byte	0x04, 0x37
        /*0002*/ 	.short	(.L_7 - .L_6)
.L_6:
        /*0004*/ 	.word	0x00000082


	//----- nvinfo : EIATTR_KPARAM_INFO
	.align		4
.L_7:
        /*0008*/ 	.byte	0x04, 0x17
        /*000a*/ 	.short	(.L_9 - .L_8)
.L_8:
        /*000c*/ 	.word	0x00000000
        /*0010*/ 	.short	0x0002
        /*0012*/ 	.short	0x0010
        /*0014*/ 	.byte	0x00, 0xf0, 0x11, 0x00


	//----- nvinfo : EIATTR_KPARAM_INFO
	.align		4
.L_9:
        /*0018*/ 	.byte	0x04, 0x17
        /*001a*/ 	.short	(.L_11 - .L_10)
.L_10:
        /*001c*/ 	.word	0x00000000
        /*0020*/ 	.short	0x0001
        /*0022*/ 	.short	0x0008
        /*0024*/ 	.byte	0x00, 0xf5, 0x21, 0x00


	//----- nvinfo : EIATTR_KPARAM_INFO
	.align		4
.L_11:
        /*0028*/ 	.byte	0x04, 0x17
        /*002a*/ 	.short	(.L_13 - .L_12)
.L_12:
        /*002c*/ 	.word	0x00000000
        /*0030*/ 	.short	0x0000
        /*0032*/ 	.short	0x0000
        /*0034*/ 	.byte	0x00, 0xf5, 0x21, 0x00


	//----- nvinfo : EIATTR_SPARSE_MMA_MASK
	.align		4
.L_13:
        /*0038*/ 	.byte	0x03, 0x50
        /*003a*/ 	.short	0x0000


	//----- nvinfo : EIATTR_MAXREG_COUNT
	.align		4
        /*003c*/ 	.byte	0x03, 0x1b
        /*003e*/ 	.short	0x00ff


	//----- nvinfo : EIATTR_NUM_BARRIERS
	.align		4
        /*0040*/ 	.byte	0x02, 0x4c
        /*0042*/ 	.byte	0x01
	.zero		1


	//----- nvinfo : EIATTR_MERCURY_ISA_VERSION
	.align		4
        /*0044*/ 	.byte	0x03, 0x5f
        /*0046*/ 	.short	0x0101


	//----- nvinfo : EIATTR_VRC_CTA_INIT_COUNT
	.align		4
        /*0048*/ 	.byte	0x02, 0x4a
	.zero		1
	.zero		1


	//----- nvinfo : EIATTR_EXIT_INSTR_OFFSETS
	.align		4
        /*004c*/ 	.byte	0x04, 0x1c
        /*004e*/ 	.short	(.L_15 - .L_14)


	//   ....[0]....
.L_14:
        /*0050*/ 	.word	0x00000290


	//   ....[1]....
        /*0054*/ 	.word	0x00000300


	//----- nvinfo : EIATTR_CRS_STACK_SIZE
	.align		4
.L_15:
        /*0058*/ 	.byte	0x04, 0x1e
        /*005a*/ 	.short	(.L_17 - .L_16)
.L_16:
        /*005c*/ 	.word	0x00000000


	//----- nvinfo : EIATTR_CBANK_PARAM_SIZE
	.align		4
.L_17:
        /*0060*/ 	.byte	0x03, 0x19
        /*0062*/ 	.short	0x0014


	//----- nvinfo : EIATTR_PARAM_CBANK
	.align		4
        /*0064*/ 	.byte	0x04, 0x0a
        /*0066*/ 	.short	(.L_19 - .L_18)
	.align		4
.L_18:
        /*0068*/ 	.word	index@(.nv.constant0._Z13reduce_kernelPKfPfi)
        /*006c*/ 	.short	0x0380
        /*006e*/ 	.short	0x0014


	//----- nvinfo : EIATTR_SW_WAR
	.align		4
.L_19:
        /*0070*/ 	.byte	0x04, 0x36
        /*0072*/ 	.short	(.L_21 - .L_20)
.L_20:
        /*0074*/ 	.word	0x00000008
.L_21:


//--------------------- .nv.callgraph             --------------------------
	.section	.nv.callgraph,"",@"SHT_CUDA_CALLGRAPH"
	.align	4
	.sectionentsize	8
	.align		4
        /*0000*/ 	.word	0x00000000
	.align		4
        /*0004*/ 	.word	0xffffffff
	.align		4
        /*0008*/ 	.word	0x00000000
	.align		4
        /*000c*/ 	.word	0xfffffffe
	.align		4
        /*0010*/ 	.word	0x00000000
	.align		4
        /*0014*/ 	.word	0xfffffffd
	.align		4
        /*0018*/ 	.word	0x00000000
	.align		4
        /*001c*/ 	.word	0xfffffffc


//--------------------- .text._Z13reduce_kernelPKfPfi --------------------------
	.section	.text._Z13reduce_kernelPKfPfi,"ax",@progbits
	.align	128
        .global         _Z13reduce_kernelPKfPfi
        .type           _Z13reduce_kernelPKfPfi,@function
        .size           _Z13reduce_kernelPKfPfi,(.L_x_5 - _Z13reduce_kernelPKfPfi)
        .other          _Z13reduce_kernelPKfPfi,@"STO_CUDA_ENTRY STV_DEFAULT"
_Z13reduce_kernelPKfPfi:
.text._Z13reduce_kernelPKfPfi:
[----:B------:R-:W-:Y:S01]  /*0000*/  LDC R1, c[0x0][0x37c] ;  /* 0x0000df00ff017b82 */ /* 0x000fe20000000800 */
[----:B------:R-:W0:Y:S07]  /*0010*/  S2R R9, SR_TID.X ;  /* 0x0000000000097919 */ /* 0x000e2e0000002100 */
[----:B------:R-:W0:Y:S01]  /*0020*/  S2UR UR4, SR_CTAID.X ;  /* 0x00000000000479c3 */ /* 0x000e220000002500 */
[----:B------:R-:W1:Y:S01]  /*0030*/  LDCU UR8, c[0x0][0x390] ;  /* 0x00007200ff0877ac */ /* 0x000e620008000800 */
[----:B------:R-:W2:Y:S06]  /*0040*/  LDCU.64 UR6, c[0x0][0x358] ;  /* 0x00006b00ff0677ac */ /* 0x000eac0008000a00 */
[----:B------:R-:W0:Y:S08]  /*0050*/  LDC R4, c[0x0][0x360] ;  /* 0x0000d800ff047b82 */ /* 0x000e300000000800 */
[----:B------:R-:W3:Y:S01]  /*0060*/  LDC.64 R2, c[0x0][0x380] ;  /* 0x0000e000ff027b82 */ /* 0x000ee20000000a00 */
[----:B0-----:R-:W-:-:S04]  /*0070*/  IMAD R5, R4, UR4, R9 ;  /* 0x0000000404057c24 */ /* 0x001fc8000f8e0209 */
[----:B------:R-:W-:-:S04]  /*0080*/  IMAD.SHL.U32 R5, R5, 0x2, RZ ;  /* 0x0000000205057824 */ /* 0x000fc800078e00ff */
[C---:B---3--:R-:W-:Y:S01]  /*0090*/  IMAD.WIDE R2, R5.reuse, 0x4, R2 ;  /* 0x0000000405027825 */ /* 0x048fe200078e0202 */
[----:B-1----:R-:W-:-:S13]  /*00a0*/  ISETP.GE.AND P0, PT, R5, UR8, PT ;  /* 0x0000000805007c0c */ /* 0x002fda000bf06270 */
[----:B--2---:R-:W2:Y:S01]  /*00b0*/  @!P0 LDG.E R7, desc[UR6][R2.64] ;  /* 0x0000000602078981 */ /* 0x004ea2000c1e1900 */
[----:B------:R-:W0:Y:S01]  /*00c0*/  S2UR UR5, SR_CgaCtaId ;  /* 0x00000000000579c3 */ /* 0x000e220000008800 */
[----:B------:R-:W-:Y:S01]  /*00d0*/  UMOV UR4, 0x400 ;  /* 0x0000040000047882 */ /* 0x000fe20000000000 */
[----:B------:R-:W-:Y:S01]  /*00e0*/  VIADD R5, R5, 0x1 ;  /* 0x0000000105057836 */ /* 0x000fe20000000000 */
[----:B------:R-:W-:Y:S01]  /*00f0*/  BSSY.RECONVERGENT B0, `(.L_x_0) ;  /* 0x000000b000007945 */ /* 0x000fe20003800200 */
[----:B0-----:R-:W-:-:S06]  /*0100*/  ULEA UR4, UR5, UR4, 0x18 ;  /* 0x0000000405047291 */ /* 0x001fcc000f8ec0ff */
[----:B------:R-:W-:-:S05]  /*0110*/  LEA R0, R9, UR4, 0x3 ;  /* 0x0000000409007c11 */ /* 0x000fca000f8e18ff */
[----:B--2---:R0:W-:Y:S04]  /*0120*/  @!P0 STS [R0], R7 ;  /* 0x0000000700008388 */ /* 0x0041e80000000800 */
[----:B------:R0:W-:Y:S01]  /*0130*/  @P0 STS [R0], RZ ;  /* 0x000000ff00000388 */ /* 0x0001e20000000800 */
[----:B------:R-:W-:-:S13]  /*0140*/  ISETP.GE.AND P0, PT, R5, UR8, PT ;  /* 0x0000000805007c0c */ /* 0x000fda000bf06270 */
[----:B0-----:R-:W-:Y:S05]  /*0150*/  @P0 BRA `(.L_x_1) ;  /* 0x00000000000c0947 */ /* 0x001fea0003800000 */
[----:B------:R-:W2:Y:S04]  /*0160*/  LDG.E R3, desc[UR6][R2.64+0x4] ;  /* 0x0000040602037981 */ /* 0x000ea8000c1e1900 */
[----:B--2---:R1:W-:Y:S01]  /*0170*/  STS [R0+0x4], R3 ;  /* 0x0000040300007388 */ /* 0x0043e20000000800 */
[----:B------:R-:W-:Y:S05]  /*0180*/  BRA `(.L_x_2) ;  /* 0x0000000000047947 */ /* 0x000fea0003800000 */
.L_x_1:
[----:B------:R0:W-:Y:S02]  /*0190*/  STS [R0+0x4], RZ ;  /* 0x000004ff00007388 */ /* 0x0001e40000000800 */
.L_x_2:
[----:B------:R-:W-:Y:S05]  /*01a0*/  BSYNC.RECONVERGENT B0 ;  /* 0x0000000000007941 */ /* 0x000fea0003800200 */
.L_x_0:
[----:B------:R-:W-:Y:S01]  /*01b0*/  BAR.SYNC.DEFER_BLOCKING 0x0 ;  /* 0x0000000000007b1d */ /* 0x000fe20000010000 */
[----:B-1----:R-:W-:-:S07]  /*01c0*/  HFMA2 R3, -RZ, RZ, 0, 5.9604644775390625e-08 ;  /* 0x00000001ff037431 */ /* 0x002fce00000001ff */
.L_x_3:
[----:B------:R-:W-:-:S05]  /*01d0*/  VIADD R2, R3, 0xffffffff ;  /* 0xffffffff03027836 */ /* 0x000fca0000000000 */
[----:B------:R-:W-:-:S13]  /*01e0*/  LOP3.LUT P0, RZ, R2, R9, RZ, 0xc0, !PT ;  /* 0x0000000902ff7212 */ /* 0x000fda000780c0ff */
[C---:B------:R-:W-:Y:S01]  /*01f0*/  @!P0 LEA R2, R3.reuse, R0, 0x2 ;  /* 0x0000000003028211 */ /* 0x040fe200078e10ff */
[----:B------:R-:W-:Y:S01]  /*0200*/  @!P0 LDS R5, [R0] ;  /* 0x0000000000058984 */ /* 0x000fe20000000800 */
[----:B------:R-:W-:-:S04]  /*0210*/  IMAD.SHL.U32 R3, R3, 0x2, RZ ;  /* 0x0000000203037824 */ /* 0x000fc800078e00ff */
[----:B------:R-:W1:Y:S02]  /*0220*/  @!P0 LDS R2, [R2] ;  /* 0x0000000002028984 */ /* 0x000e640000000800 */
[----:B-1----:R-:W-:-:S05]  /*0230*/  @!P0 FADD R5, R2, R5 ;  /* 0x0000000502058221 */ /* 0x002fca0000000000 */
[----:B------:R1:W-:Y:S01]  /*0240*/  @!P0 STS [R0], R5 ;  /* 0x0000000500008388 */ /* 0x0003e20000000800 */
[----:B------:R-:W-:Y:S01]  /*0250*/  BAR.SYNC.DEFER_BLOCKING 0x0 ;  /* 0x0000000000007b1d */ /* 0x000fe20000010000 */
[----:B------:R-:W-:-:S13]  /*0260*/  ISETP.GT.U32.AND P0, PT, R3, R4, PT ;  /* 0x000000040300720c */ /* 0x000fda0003f04070 */
[----:B-1----:R-:W-:Y:S05]  /*0270*/  @!P0 BRA `(.L_x_3) ;  /* 0xfffffffc00d48947 */ /* 0x002fea000383ffff */
[----:B------:R-:W-:-:S13]  /*0280*/  ISETP.NE.AND P0, PT, R9, RZ, PT ;  /* 0x000000ff0900720c */ /* 0x000fda0003f05270 */
[----:B------:R-:W-:Y:S05]  /*0290*/  @P0 EXIT ;  /* 0x000000000000094d */ /* 0x000fea0003800000 */
[----:B------:R-:W1:Y:S01]  /*02a0*/  S2UR UR5, SR_CgaCtaId ;  /* 0x00000000000579c3 */ /* 0x000e620000008800 */
[----:B------:R-:W-:-:S07]  /*02b0*/  UMOV UR4, 0x400 ;  /* 0x0000040000047882 */ /* 0x000fce0000000000 */
[----:B------:R-:W2:Y:S01]  /*02c0*/  LDC.64 R2, c[0x0][0x388] ;  /* 0x0000e200ff027b82 */ /* 0x000ea20000000a00 */
[----:B-1----:R-:W-:-:S09]  /*02d0*/  ULEA UR4, UR5, UR4, 0x18 ;  /* 0x0000000405047291 */ /* 0x002fd2000f8ec0ff */
[----:B------:R-:W2:Y:S04]  /*02e0*/  LDS R5, [UR4] ;  /* 0x00000004ff057984 */ /* 0x000ea80008000800 */
[----:B--2---:R-:W-:Y:S01]  /*02f0*/  REDG.E.ADD.F32.FTZ.RN.STRONG.GPU desc[UR6][R2.64], R5 ;  /* 0x00000005020079a6 */ /* 0x004fe2000c12f306 */
[----:B------:R-:W-:Y:S05]  /*0300*/  EXIT ;  /* 0x000000000000794d */ /* 0x000fea0003800000 */
.L_x_4:
[----:B------:R-:W-:-:S00]  /*0310*/  BRA `(.L_x_4) ;  /* 0xfffffffc00fc7947 */ /* 0x000fc0000383ffff */
[----:B------:R-:W-:-:S00]  /*0320*/  NOP ;  /* 0x0000000000007918 */ /* 0x000fc00000000000 */
        /* <DEDUP_REMOVED lines=13> */
.L_x_5:


//--------------------- .nv.shared._Z13reduce_kernelPKfPfi --------------------------
	.section	.nv.shared._Z13reduce_kernelPKfPfi,"aw",@nobits
	.sectionflags	@""
	.align	4
.nv.shared._Z13reduce_kernelPKfPfi:
	.zero		1536


//--------------------- .nv.shared.reserved.0     --------------------------
	.section	.nv.shared.reserved.0,"aw",@nobits
	.weak		__nv_reservedSMEM_offset_0_alias
	.size		__nv_reservedSMEM_offset_0_alias, 0, 64
	.other		__nv_reservedSMEM_offset_0_alias,@"STO_CUDA_RESERVED_SHARED STV_DEFAULT"
__nv_reservedSMEM_offset_0_alias:
	.zero		0
	.zero		64


//--------------------- .nv.constant0._Z13reduce_kernelPKfPfi --------------------------
	.section	.nv.constant0._Z13reduce_kernelPKfPfi,"a",@progbits
	.sectionflags	@""
	.align	4
.nv.constant0._Z13reduce_kernelPKfPfi:
	.zero		916


//--------------------- SYMBOLS --------------------------

	.type		.nv.reservedSmem.offset0,@object
	.size		.nv.reservedSmem.offset0,0x4
	.type		.nv.reservedSmem.cap,@object
	.size		.nv.reservedSmem.cap,0x4
